	.headerflags	@"EF_CUDA_TEXMODE_UNIFIED EF_CUDA_64BIT_ADDRESS EF_CUDA_ACCELERATORS EF_CUDA_SM90 EF_CUDA_VIRTUAL_SM(EF_CUDA_SM90)"
	.elftype	@"ET_EXEC"


//--------------------- .nv.info                  --------------------------
	.section	.nv.info,"",@"SHT_CUDA_INFO"
	.align	4


	//----- nvinfo : EIATTR_REGCOUNT
	.align		4
        /*0000*/ 	.byte	0x04, 0x2f
        /*0002*/ 	.short	(.L_1 - .L_0)
	.align		4
.L_0:
        /*0004*/ 	.word	index@(triton_poi_fused_add_14)
        /*0008*/ 	.word	0x0000001a


	//----- nvinfo : EIATTR_MIN_STACK_SIZE
	.align		4
.L_1:
        /*000c*/ 	.byte	0x04, 0x12
        /*000e*/ 	.short	(.L_3 - .L_2)
	.align		4
.L_2:
        /*0010*/ 	.word	index@(triton_poi_fused_add_14)
        /*0014*/ 	.word	0x00000000


	//----- nvinfo : EIATTR_FRAME_SIZE
	.align		4
.L_3:
        /*0018*/ 	.byte	0x04, 0x11
        /*001a*/ 	.short	(.L_5 - .L_4)
	.align		4
.L_4:
        /*001c*/ 	.word	index@(triton_poi_fused_add_14)
        /*0020*/ 	.word	0x00000000


	//----- nvinfo : EIATTR_MIN_STACK_SIZE
	.align		4
.L_5:
        /*0024*/ 	.byte	0x04, 0x12
        /*0026*/ 	.short	(.L_7 - .L_6)
	.align		4
.L_6:
        /*0028*/ 	.word	index@(triton_poi_fused_add_14)
        /*002c*/ 	.word	0x00000000
.L_7:


//--------------------- .nv.info.triton_poi_fused_add_14 --------------------------
	.section	.nv.info.triton_poi_fused_add_14,"",@"SHT_CUDA_INFO"
	.sectionflags	@""
	.align	4


	//----- nvinfo : EIATTR_CUDA_API_VERSION
	.align		4
        /*0000*/ 	.byte	0x04, 0x37
        /*0002*/ 	.short	(.L_9 - .L_8)
.L_8:
        /*0004*/ 	.word	0x0000007c


	//----- nvinfo : EIATTR_KPARAM_INFO
	.align		4
.L_9:
        /*0008*/ 	.byte	0x04, 0x17
        /*000a*/ 	.short	(.L_11 - .L_10)
.L_10:
        /*000c*/ 	.word	0x00000000
        /*0010*/ 	.short	0x0002
        /*0012*/ 	.short	0x0010
        /*0014*/ 	.byte	0x00, 0xf0, 0x11, 0x00


	//----- nvinfo : EIATTR_KPARAM_INFO
	.align		4
.L_11:
        /*0018*/ 	.byte	0x04, 0x17
        /*001a*/ 	.short	(.L_13 - .L_12)
.L_12:
        /*001c*/ 	.word	0x00000000
        /*0020*/ 	.short	0x0001
        /*0022*/ 	.short	0x0008
        /*0024*/ 	.byte	0x00, 0xf4, 0x21, 0x00


	//----- nvinfo : EIATTR_KPARAM_INFO
	.align		4
.L_13:
        /*0028*/ 	.byte	0x04, 0x17
        /*002a*/ 	.short	(.L_15 - .L_14)
.L_14:
        /*002c*/ 	.word	0x00000000
        /*0030*/ 	.short	0x0000
        /*0032*/ 	.short	0x0000
        /*0034*/ 	.byte	0x00, 0xf4, 0x21, 0x00


	//----- nvinfo : EIATTR_SPARSE_MMA_MASK
	.align		4
.L_15:
        /*0038*/ 	.byte	0x03, 0x50
        /*003a*/ 	.short	0x0000


	//----- nvinfo : EIATTR_MAXREG_COUNT
	.align		4
        /*003c*/ 	.byte	0x03, 0x1b
        /*003e*/ 	.short	0x00ff


	//----- nvinfo : EIATTR_EXIT_INSTR_OFFSETS
	.align		4
        /*0040*/ 	.byte	0x04, 0x1c
        /*0042*/ 	.short	(.L_17 - .L_16)


	//   ....[0]....
.L_16:
        /*0044*/ 	.word	0x00000190


	//----- nvinfo : EIATTR_REQNTID
	.align		4
.L_17:
        /*0048*/ 	.byte	0x04, 0x10
        /*004a*/ 	.short	(.L_19 - .L_18)
.L_18:
        /*004c*/ 	.word	0x00000080
        /*0050*/ 	.word	0x00000001
        /*0054*/ 	.word	0x00000001


	//----- nvinfo : EIATTR_CBANK_PARAM_SIZE
	.align		4
.L_19:
        /*0058*/ 	.byte	0x03, 0x19
        /*005a*/ 	.short	0x0014


	//----- nvinfo : EIATTR_PARAM_CBANK
	.align		4
        /*005c*/ 	.byte	0x04, 0x0a
        /*005e*/ 	.short	(.L_21 - .L_20)
	.align		4
.L_20:
        /*0060*/ 	.word	index@(.nv.constant0.triton_poi_fused_add_14)
        /*0064*/ 	.short	0x0210
        /*0066*/ 	.short	0x0014


	//----- nvinfo : EIATTR_SW_WAR
	.align		4
.L_21:
        /*0068*/ 	.byte	0x04, 0x36
        /*006a*/ 	.short	(.L_23 - .L_22)
.L_22:
        /*006c*/ 	.word	0x00000008
.L_23:


//--------------------- .nv.callgraph             --------------------------
	.section	.nv.callgraph,"",@"SHT_CUDA_CALLGRAPH"
	.align	4
	.sectionentsize	8
	.align		4
        /*0000*/ 	.word	0x00000000
	.align		4
        /*0004*/ 	.word	0xffffffff
	.align		4
        /*0008*/ 	.word	0x00000000
	.align		4
        /*000c*/ 	.word	0xfffffffe
	.align		4
        /*0010*/ 	.word	0x00000000
	.align		4
        /*0014*/ 	.word	0xfffffffd
	.align		4
        /*0018*/ 	.word	0x00000000
	.align		4
        /*001c*/ 	.word	0xfffffffc


//--------------------- .text.triton_poi_fused_add_14 --------------------------
	.section	.text.triton_poi_fused_add_14,"ax",@progbits
	.align	128
        .global         triton_poi_fused_add_14
        .type           triton_poi_fused_add_14,@function
        .size           triton_poi_fused_add_14,(.L_x_1 - triton_poi_fused_add_14)
        .other          triton_poi_fused_add_14,@"STO_CUDA_ENTRY STV_DEFAULT"
triton_poi_fused_add_14:
.text.triton_poi_fused_add_14:
[----:B------:R-:W-:Y:S01]  /*0000*/  LDC R1, c[0x0][0x28] ;  /* 0x00000a00ff017b82 */ /* 0x000fe20000000800 */
[----:B------:R-:W1:Y:S07]  /*0010*/  S2R R0, SR_TID.X ;  /* 0x0000000000007919 */ /* 0x000e6e0000002100 */
[----:B------:R-:W2:Y:S01]  /*0020*/  LDC.64 R2, c[0x0][0x210] ;  /* 0x00008400ff027b82 */ /* 0x000ea20000000a00 */
[----:B------:R-:W-:Y:S01]  /*0030*/  ULDC.64 UR4, c[0x0][0x208] ;  /* 0x0000820000047ab9 */ /* 0x000fe20000000a00 */
[----:B------:R-:W3:Y:S06]  /*0040*/  S2R R5, SR_CTAID.X ;  /* 0x0000000000057919 */ /* 0x000eec0000002500 */
[----:B------:R-:W4:Y:S01]  /*0050*/  LDC.64 R8, c[0x0][0x218] ;  /* 0x00008600ff087b82 */ /* 0x000f220000000a00 */
[----:B-1----:R-:W-:-:S04]  /*0060*/  SHF.L.U32 R0, R0, 0x2, RZ ;  /* 0x0000000200007819 */ /* 0x002fc800000006ff */
[----:B------:R-:W-:-:S04]  /*0070*/  LOP3.LUT R0, R0, 0x1fc, RZ, 0xc0, !PT ;  /* 0x000001fc00007812 */ /* 0x000fc800078ec0ff */
[----:B---3--:R-:W-:-:S05]  /*0080*/  LEA R5, R5, R0, 0xa ;  /* 0x0000000005057211 */ /* 0x008fca00078e50ff */
[----:B--2---:R-:W-:-:S04]  /*0090*/  IMAD.WIDE R2, R5, 0x4, R2 ;  /* 0x0000000405027825 */ /* 0x004fc800078e0202 */
[----:B----4-:R-:W-:Y:S01]  /*00a0*/  IMAD.WIDE R8, R5, 0x4, R8 ;  /* 0x0000000405087825 */ /* 0x010fe200078e0208 */
[----:B------:R-:W2:Y:S04]  /*00b0*/  LDG.E.128 R12, desc[UR4][R2.64] ;  /* 0x00000004020c7981 */ /* 0x000ea8000c1e1d00 */
[----:B------:R-:W2:Y:S04]  /*00c0*/  LDG.E.128 R16, desc[UR4][R8.64] ;  /* 0x0000000408107981 */ /* 0x000ea8000c1e1d00 */
[----:B------:R-:W3:Y:S04]  /*00d0*/  LDG.E.128 R4, desc[UR4][R2.64+0x800] ;  /* 0x0008000402047981 */ /* 0x000ee8000c1e1d00 */
[----:B------:R-:W3:Y:S01]  /*00e0*/  LDG.E.128 R20, desc[UR4][R8.64+0x800] ;  /* 0x0008000408147981 */ /* 0x000ee2000c1e1d00 */
[----:B--2---:R-:W-:Y:S01]  /*00f0*/  FADD R12, R12, R16 ;  /* 0x000000100c0c7221 */ /* 0x004fe20000000000 */
[----:B------:R-:W-:Y:S01]  /*0100*/  FADD R13, R13, R17 ;  /* 0x000000110d0d7221 */ /* 0x000fe20000000000 */
[----:B------:R-:W-:Y:S01]  /*0110*/  FADD R14, R14, R18 ;  /* 0x000000120e0e7221 */ /* 0x000fe20000000000 */
[----:B------:R-:W-:Y:S01]  /*0120*/  FADD R15, R15, R19 ;  /* 0x000000130f0f7221 */ /* 0x000fe20000000000 */
[----:B---3--:R-:W-:Y:S01]  /*0130*/  FADD R4, R4, R20 ;  /* 0x0000001404047221 */ /* 0x008fe20000000000 */
[----:B------:R-:W-:Y:S01]  /*0140*/  FADD R5, R5, R21 ;  /* 0x0000001505057221 */ /* 0x000fe20000000000 */
[----:B------:R-:W-:Y:S01]  /*0150*/  FADD R6, R6, R22 ;  /* 0x0000001606067221 */ /* 0x000fe20000000000 */
[----:B------:R-:W-:Y:S01]  /*0160*/  FADD R7, R7, R23 ;  /* 0x0000001707077221 */ /* 0x000fe20000000000 */
[----:B------:R-:W-:Y:S04]  /*0170*/  STG.E.128 desc[UR4][R2.64], R12 ;  /* 0x0000000c02007986 */ /* 0x000fe8000c101d04 */
[----:B------:R-:W-:Y:S01]  /*0180*/  STG.E.128 desc[UR4][R2.64+0x800], R4 ;  /* 0x0008000402007986 */ /* 0x000fe2000c101d04 */
[----:B------:R-:W-:Y:S05]  /*0190*/  EXIT ;  /* 0x000000000000794d */ /* 0x000fea0003800000 */
.L_x_0:
[----:B------:R-:W-:-:S00]  /*01a0*/  BRA `(.L_x_0) ;  /* 0xfffffffc00fc7947 */ /* 0x000fc0000383ffff */
[----:B------:R-:W-:-:S00]  /*01b0*/  NOP ;  /* 0x0000000000007918 */ /* 0x000fc00000000000 */
        /* <DEDUP_REMOVED lines=12> */
.L_x_1:


//--------------------- .nv.constant0.triton_poi_fused_add_14 --------------------------
	.section	.nv.constant0.triton_poi_fused_add_14,"a",@progbits
	.sectionflags	@""
	.align	4
.nv.constant0.triton_poi_fused_add_14:
	.zero		548
